	.headerflags	@"EF_CUDA_TEXMODE_UNIFIED EF_CUDA_64BIT_ADDRESS EF_CUDA_ACCELERATORS EF_CUDA_SM90 EF_CUDA_VIRTUAL_SM(EF_CUDA_SM90)"
	.elftype	@"ET_EXEC"


//--------------------- .nv.info                  --------------------------
	.section	.nv.info,"",@"SHT_CUDA_INFO"
	.align	4


	//----- nvinfo : EIATTR_REGCOUNT
	.align		4
        /*0000*/ 	.byte	0x04, 0x2f
        /*0002*/ 	.short	(.L_3 - .L_2)
	.align		4
.L_2:
        /*0004*/ 	.word	index@(triton_poi_fused__native_batch_norm_legit_no_training_cat_relu_30)
        /*0008*/ 	.word	0x00000017


	//----- nvinfo : EIATTR_MIN_STACK_SIZE
	.align		4
.L_3:
        /*000c*/ 	.byte	0x04, 0x12
        /*000e*/ 	.short	(.L_5 - .L_4)
	.align		4
.L_4:
        /*0010*/ 	.word	index@(triton_poi_fused__native_batch_norm_legit_no_training_cat_relu_30)
        /*0014*/ 	.word	0x00000000


	//----- nvinfo : EIATTR_FRAME_SIZE
	.align		4
.L_5:
        /*0018*/ 	.byte	0x04, 0x11
        /*001a*/ 	.short	(.L_7 - .L_6)
	.align		4
.L_6:
        /*001c*/ 	.word	index@(triton_poi_fused__native_batch_norm_legit_no_training_cat_relu_30)
        /*0020*/ 	.word	0x00000000


	//----- nvinfo : EIATTR_MIN_STACK_SIZE
	.align		4
.L_7:
        /*0024*/ 	.byte	0x04, 0x12
        /*0026*/ 	.short	(.L_9 - .L_8)
	.align		4
.L_8:
        /*0028*/ 	.word	index@(triton_poi_fused__native_batch_norm_legit_no_training_cat_relu_30)
        /*002c*/ 	.word	0x00000000
.L_9:


//--------------------- .nv.info.triton_poi_fused__native_batch_norm_legit_no_training_cat_relu_30 --------------------------
	.section	.nv.info.triton_poi_fused__native_batch_norm_legit_no_training_cat_relu_30,"",@"SHT_CUDA_INFO"
	.sectionflags	@""
	.align	4


	//----- nvinfo : EIATTR_CUDA_API_VERSION
	.align		4
        /*0000*/ 	.byte	0x04, 0x37
        /*0002*/ 	.short	(.L_11 - .L_10)
.L_10:
        /*0004*/ 	.word	0x0000007c


	//----- nvinfo : EIATTR_KPARAM_INFO
	.align		4
.L_11:
        /*0008*/ 	.byte	0x04, 0x17
        /*000a*/ 	.short	(.L_13 - .L_12)
.L_12:
        /*000c*/ 	.word	0x00000000
        /*0010*/ 	.short	0x0008
        /*0012*/ 	.short	0x0040
        /*0014*/ 	.byte	0x00, 0xf0, 0x11, 0x00


	//----- nvinfo : EIATTR_KPARAM_INFO
	.align		4
.L_13:
        /*0018*/ 	.byte	0x04, 0x17
        /*001a*/ 	.short	(.L_15 - .L_14)
.L_14:
        /*001c*/ 	.word	0x00000000
        /*0020*/ 	.short	0x0007
        /*0022*/ 	.short	0x0038
        /*0024*/ 	.byte	0x00, 0xf4, 0x21, 0x00


	//----- nvinfo : EIATTR_KPARAM_INFO
	.align		4
.L_15:
        /*0028*/ 	.byte	0x04, 0x17
        /*002a*/ 	.short	(.L_17 - .L_16)
.L_16:
        /*002c*/ 	.word	0x00000000
        /*0030*/ 	.short	0x0006
        /*0032*/ 	.short	0x0030
        /*0034*/ 	.byte	0x00, 0xf4, 0x21, 0x00


	//----- nvinfo : EIATTR_KPARAM_INFO
	.align		4
.L_17:
        /*0038*/ 	.byte	0x04, 0x17
        /*003a*/ 	.short	(.L_19 - .L_18)
.L_18:
        /*003c*/ 	.word	0x00000000
        /*0040*/ 	.short	0x0005
        /*0042*/ 	.short	0x0028
        /*0044*/ 	.byte	0x00, 0xf4, 0x21, 0x00


	//----- nvinfo : EIATTR_KPARAM_INFO
	.align		4
.L_19:
        /*0048*/ 	.byte	0x04, 0x17
        /*004a*/ 	.short	(.L_21 - .L_20)
.L_20:
        /*004c*/ 	.word	0x00000000
        /*0050*/ 	.short	0x0004
        /*0052*/ 	.short	0x0020
        /*0054*/ 	.byte	0x00, 0xf4, 0x21, 0x00


	//----- nvinfo : EIATTR_KPARAM_INFO
	.align		4
.L_21:
        /*0058*/ 	.byte	0x04, 0x17
        /*005a*/ 	.short	(.L_23 - .L_22)
.L_22:
        /*005c*/ 	.word	0x00000000
        /*0060*/ 	.short	0x0003
        /*0062*/ 	.short	0x0018
        /*0064*/ 	.byte	0x00, 0xf4, 0x21, 0x00


	//----- nvinfo : EIATTR_KPARAM_INFO
	.align		4
.L_23:
        /*0068*/ 	.byte	0x04, 0x17
        /*006a*/ 	.short	(.L_25 - .L_24)
.L_24:
        /*006c*/ 	.word	0x00000000
        /*0070*/ 	.short	0x0002
        /*0072*/ 	.short	0x0010
        /*0074*/ 	.byte	0x00, 0xf4, 0x21, 0x00


	//----- nvinfo : EIATTR_KPARAM_INFO
	.align		4
.L_25:
        /*0078*/ 	.byte	0x04, 0x17
        /*007a*/ 	.short	(.L_27 - .L_26)
.L_26:
        /*007c*/ 	.word	0x00000000
        /*0080*/ 	.short	0x0001
        /*0082*/ 	.short	0x0008
        /*0084*/ 	.byte	0x00, 0xf4, 0x21, 0x00


	//----- nvinfo : EIATTR_KPARAM_INFO
	.align		4
.L_27:
        /*0088*/ 	.byte	0x04, 0x17
        /*008a*/ 	.short	(.L_29 - .L_28)
.L_28:
        /*008c*/ 	.word	0x00000000
        /*0090*/ 	.short	0x0000
        /*0092*/ 	.short	0x0000
        /*0094*/ 	.byte	0x00, 0xf4, 0x21, 0x00


	//----- nvinfo : EIATTR_SPARSE_MMA_MASK
	.align		4
.L_29:
        /*0098*/ 	.byte	0x03, 0x50
        /*009a*/ 	.short	0x0000


	//----- nvinfo : EIATTR_MAXREG_COUNT
	.align		4
        /*009c*/ 	.byte	0x03, 0x1b
        /*009e*/ 	.short	0x00ff


	//----- nvinfo : EIATTR_EXIT_INSTR_OFFSETS
	.align		4
        /*00a0*/ 	.byte	0x04, 0x1c
        /*00a2*/ 	.short	(.L_31 - .L_30)


	//   ....[0]....
.L_30:
        /*00a4*/ 	.word	0x000004d0


	//   ....[1]....
        /*00a8*/ 	.word	0x000004f0


	//----- nvinfo : EIATTR_REQNTID
	.align		4
.L_31:
        /*00ac*/ 	.byte	0x04, 0x10
        /*00ae*/ 	.short	(.L_33 - .L_32)
.L_32:
        /*00b0*/ 	.word	0x00000080
        /*00b4*/ 	.word	0x00000001
        /*00b8*/ 	.word	0x00000001


	//----- nvinfo : EIATTR_CBANK_PARAM_SIZE
	.align		4
.L_33:
        /*00bc*/ 	.byte	0x03, 0x19
        /*00be*/ 	.short	0x0044


	//----- nvinfo : EIATTR_PARAM_CBANK
	.align		4
        /*00c0*/ 	.byte	0x04, 0x0a
        /*00c2*/ 	.short	(.L_35 - .L_34)
	.align		4
.L_34:
        /*00c4*/ 	.word	index@(.nv.constant0.triton_poi_fused__native_batch_norm_legit_no_training_cat_relu_30)
        /*00c8*/ 	.short	0x0210
        /*00ca*/ 	.short	0x0044


	//----- nvinfo : EIATTR_SW_WAR
	.align		4
.L_35:
        /*00cc*/ 	.byte	0x04, 0x36
        /*00ce*/ 	.short	(.L_37 - .L_36)
.L_36:
        /*00d0*/ 	.word	0x00000008
.L_37:


//--------------------- .nv.callgraph             --------------------------
	.section	.nv.callgraph,"",@"SHT_CUDA_CALLGRAPH"
	.align	4
	.sectionentsize	8
	.align		4
        /*0000*/ 	.word	0x00000000
	.align		4
        /*0004*/ 	.word	0xffffffff
	.align		4
        /*0008*/ 	.word	0x00000000
	.align		4
        /*000c*/ 	.word	0xfffffffe
	.align		4
        /*0010*/ 	.word	0x00000000
	.align		4
        /*0014*/ 	.word	0xfffffffd
	.align		4
        /*0018*/ 	.word	0x00000000
	.align		4
        /*001c*/ 	.word	0xfffffffc


//--------------------- .nv.constant4             --------------------------
	.section	.nv.constant4,"a",@progbits
	.align	8
	.align		8
.nv.constant4:
        /*0000*/ 	.dword	_$_str
	.align		8
        /*0008*/ 	.dword	_$_str_$_2


//--------------------- .text.triton_poi_fused__native_batch_norm_legit_no_training_cat_relu_30 --------------------------
	.section	.text.triton_poi_fused__native_batch_norm_legit_no_training_cat_relu_30,"ax",@progbits
	.align	128
        .global         triton_poi_fused__native_batch_norm_legit_no_training_cat_relu_30
        .type           triton_poi_fused__native_batch_norm_legit_no_training_cat_relu_30,@function
        .size           triton_poi_fused__native_batch_norm_legit_no_training_cat_relu_30,(.L_x_1 - triton_poi_fused__native_batch_norm_legit_no_training_cat_relu_30)
        .other          triton_poi_fused__native_batch_norm_legit_no_training_cat_relu_30,@"STO_CUDA_ENTRY STV_DEFAULT"
triton_poi_fused__native_batch_norm_legit_no_training_cat_relu_30:
.text.triton_poi_fused__native_batch_norm_legit_no_training_cat_relu_30:
[----:B------:R-:W0:Y:S01]  /*0000*/  LDC R1, c[0x0][0x28] ;  /* 0x00000a00ff017b82 */ /* 0x000e220000000800 */
[----:B------:R-:W1:Y:S07]  /*0010*/  S2R R0, SR_TID.X ;  /* 0x0000000000007919 */ /* 0x000e6e0000002100 */
[----:B------:R-:W2:Y:S01]  /*0020*/  LDC.64 R12, c[0x0][0x228] ;  /* 0x00008a00ff0c7b82 */ /* 0x000ea20000000a00 */
[----:B------:R-:W-:Y:S01]  /*0030*/  ULDC.64 UR4, c[0x0][0x208] ;  /* 0x0000820000047ab9 */ /* 0x000fe20000000a00 */
[----:B------:R-:W-:Y:S01]  /*0040*/  ULDC.64 UR6, c[0x0][0x218] ;  /* 0x0000860000067ab9 */ /* 0x000fe20000000a00 */
[----:B------:R-:W3:Y:S05]  /*0050*/  S2R R3, SR_CTAID.X ;  /* 0x0000000000037919 */ /* 0x000eea0000002500 */
[----:B------:R-:W4:Y:S08]  /*0060*/  LDC.64 R10, c[0x0][0x210] ;  /* 0x00008400ff0a7b82 */ /* 0x000f300000000a00 */
[----:B------:R-:W5:Y:S01]  /*0070*/  LDC.64 R8, c[0x0][0x230] ;  /* 0x00008c00ff087b82 */ /* 0x000f620000000a00 */
[----:B-1----:R-:W-:-:S05]  /*0080*/  LOP3.LUT R0, R0, 0x7f, RZ, 0xc0, !PT ;  /* 0x0000007f00007812 */ /* 0x002fca00078ec0ff */
[----:B---3--:R-:W-:-:S05]  /*0090*/  IMAD R0, R3, 0x80, R0 ;  /* 0x0000008003007824 */ /* 0x008fca00078e0200 */
[----:B------:R-:W-:Y:S02]  /*00a0*/  SHF.R.S32.HI R3, RZ, 0x1f, R0 ;  /* 0x0000001fff037819 */ /* 0x000fe40000011400 */
[----:B------:R-:W-:Y:S02]  /*00b0*/  ISETP.GE.AND P0, PT, R0, 0x2980, PT ;  /* 0x000029800000780c */ /* 0x000fe40003f06270 */
[----:B------:R-:W-:-:S04]  /*00c0*/  LEA.HI R4, R3, R0, RZ, 0x4 ;  /* 0x0000000003047211 */ /* 0x000fc800078f20ff */
[----:B------:R-:W-:-:S05]  /*00d0*/  SHF.R.S32.HI R3, RZ, 0x4, R4 ;  /* 0x00000004ff037819 */ /* 0x000fca0000011404 */
[----:B------:R-:W-:-:S05]  /*00e0*/  IMAD.HI R2, R3, 0x3159721f, RZ ;  /* 0x3159721f03027827 */ /* 0x000fca00078e02ff */
[----:B------:R-:W-:-:S04]  /*00f0*/  SHF.R.U32.HI R5, RZ, 0x1f, R2 ;  /* 0x0000001fff057819 */ /* 0x000fc80000011602 */
[----:B------:R-:W-:-:S05]  /*0100*/  LEA.HI.SX32 R2, R2, R5, 0x1b ;  /* 0x0000000502027211 */ /* 0x000fca00078fdaff */
[----:B------:R-:W-:Y:S02]  /*0110*/  IMAD R3, R2, -0xa6, R3 ;  /* 0xffffff5a02037824 */ /* 0x000fe400078e0203 */
[----:B------:R-:W-:Y:S02]  /*0120*/  IMAD.MOV.U32 R2, RZ, RZ, RZ ;  /* 0x000000ffff027224 */ /* 0x000fe400078e00ff */
[----:B--2---:R-:W-:-:S05]  /*0130*/  IMAD.WIDE R12, R3, 0x4, R12 ;  /* 0x00000004030c7825 */ /* 0x004fca00078e020c */
[----:B------:R1:W2:Y:S01]  /*0140*/  @!P0 LDG.E.EL R2, desc[UR4][R12.64] ;  /* 0x000000040c028981 */ /* 0x0002a2000c2e1900 */
[----:B------:R-:W-:Y:S01]  /*0150*/  IMAD.HI R5, R0, 0x3159721f, RZ ;  /* 0x3159721f00057827 */ /* 0x000fe200078e02ff */
[----:B------:R-:W-:Y:S02]  /*0160*/  LOP3.LUT R15, R4, 0xfffffff0, RZ, 0xc0, !PT ;  /* 0xfffffff0040f7812 */ /* 0x000fe400078ec0ff */
[C---:B------:R-:W-:Y:S01]  /*0170*/  ISETP.GE.AND P1, PT, R3.reuse, 0x9a, PT ;  /* 0x0000009a0300780c */ /* 0x040fe20003f26270 */
[----:B------:R-:W-:Y:S01]  /*0180*/  IMAD.SHL.U32 R14, R3, 0x10, RZ ;  /* 0x00000010030e7824 */ /* 0x000fe200078e00ff */
[----:B------:R-:W-:Y:S01]  /*0190*/  SHF.R.U32.HI R6, RZ, 0x1f, R5 ;  /* 0x0000001fff067819 */ /* 0x000fe20000011605 */
[C---:B------:R-:W-:Y:S01]  /*01a0*/  IMAD.IADD R15, R0.reuse, 0x1, -R15 ;  /* 0x00000001000f7824 */ /* 0x040fe200078e0a0f */
[----:B------:R-:W-:Y:S02]  /*01b0*/  ISETP.LT.AND P2, PT, R0, 0x2980, !P1 ;  /* 0x000029800000780c */ /* 0x000fe40004f41270 */
[----:B------:R-:W-:-:S02]  /*01c0*/  LEA.HI.SX32 R17, R5, R6, 0x17 ;  /* 0x0000000605117211 */ /* 0x000fc400078fbaff */
[----:B------:R-:W3:Y:S01]  /*01d0*/  LDC.64 R6, c[0x0][0x220] ;  /* 0x00008800ff067b82 */ /* 0x000ee20000000a00 */
[----:B------:R-:W-:Y:S02]  /*01e0*/  ISETP.GT.AND P3, PT, R3, 0x99, !P0 ;  /* 0x000000990300780c */ /* 0x000fe40004764270 */
[C---:B------:R-:W-:Y:S02]  /*01f0*/  IMAD R16, R17.reuse, 0xc0, RZ ;  /* 0x000000c011107824 */ /* 0x040fe400078e02ff */
[----:B-1----:R-:W-:-:S03]  /*0200*/  IMAD R12, R17, -0xa60, R0 ;  /* 0xfffff5a0110c7824 */ /* 0x002fc600078e0200 */
[----:B------:R-:W1:Y:S01]  /*0210*/  LDC.64 R4, c[0x0][0x238] ;  /* 0x00008e00ff047b82 */ /* 0x000e620000000a00 */
[----:B------:R-:W-:Y:S01]  /*0220*/  IADD3 R19, P4, P5, R14, R15, R16 ;  /* 0x0000000f0e137210 */ /* 0x000fe20007d9e010 */
[----:B------:R-:W-:Y:S01]  /*0230*/  IMAD R17, R17, 0x9a0, R12 ;  /* 0x000009a011117824 */ /* 0x000fe200078e020c */
[----:B------:R-:W-:Y:S02]  /*0240*/  SHF.R.S32.HI R13, RZ, 0x1f, R16 ;  /* 0x0000001fff0d7819 */ /* 0x000fe40000011410 */
[----:B------:R-:W-:Y:S01]  /*0250*/  SHF.R.S32.HI R15, RZ, 0x1f, R15 ;  /* 0x0000001fff0f7819 */ /* 0x000fe2000001140f */
[----:B----4-:R-:W-:Y:S01]  /*0260*/  IMAD.WIDE R16, R17, 0x4, R10 ;  /* 0x0000000411107825 */ /* 0x010fe200078e020a */
[----:B------:R-:W-:Y:S02]  /*0270*/  SHF.R.S32.HI R14, RZ, 0x1f, R14 ;  /* 0x0000001fff0e7819 */ /* 0x000fe4000001140e */
[----:B------:R-:W-:Y:S02]  /*0280*/  CS2R R10, SRZ ;  /* 0x00000000000a7805 */ /* 0x000fe4000001ff00 */
[----:B------:R-:W-:-:S02]  /*0290*/  IADD3.X R14, R14, R15, R13, P4, P5 ;  /* 0x0000000f0e0e7210 */ /* 0x000fc400027ea40d */
[----:B------:R-:W-:Y:S02]  /*02a0*/  CS2R R12, SRZ ;  /* 0x00000000000c7805 */ /* 0x000fe4000001ff00 */
[----:B------:R-:W-:-:S04]  /*02b0*/  LEA R18, P4, R19, UR6, 0x2 ;  /* 0x0000000613127c11 */ /* 0x000fc8000f8810ff */
[----:B------:R-:W-:Y:S01]  /*02c0*/  LEA.HI.X R19, R19, UR7, R14, 0x2, P4 ;  /* 0x0000000713137c11 */ /* 0x000fe2000a0f140e */
[----:B------:R-:W4:Y:S01]  /*02d0*/  @P2 LDG.E R12, desc[UR4][R16.64] ;  /* 0x00000004100c2981 */ /* 0x000f22000c1e1900 */
[----:B---3--:R-:W-:-:S03]  /*02e0*/  IMAD.WIDE R6, R3, 0x4, R6 ;  /* 0x0000000403067825 */ /* 0x008fc600078e0206 */
[----:B------:R-:W3:Y:S01]  /*02f0*/  @P3 LDG.E R10, desc[UR4][R18.64+-0x2680] ;  /* 0xffd98004120a3981 */ /* 0x000ee2000c1e1900 */
[----:B------:R-:W-:-:S03]  /*0300*/  IMAD.MOV.U32 R20, RZ, RZ, RZ ;  /* 0x000000ffff147224 */ /* 0x000fc600078e00ff */
[----:B------:R1:W3:Y:S01]  /*0310*/  @!P0 LDG.E.EL R11, desc[UR4][R6.64] ;  /* 0x00000004060b8981 */ /* 0x0002e2000c2e1900 */
[----:B-----5:R-:W-:-:S04]  /*0320*/  IMAD.WIDE R8, R3, 0x4, R8 ;  /* 0x0000000403087825 */ /* 0x020fc800078e0208 */
[----:B-1----:R-:W-:Y:S01]  /*0330*/  IMAD.WIDE R14, R3, 0x4, R4 ;  /* 0x00000004030e7825 */ /* 0x002fe200078e0204 */
[----:B------:R-:W5:Y:S01]  /*0340*/  @!P0 LDG.E.EL R13, desc[UR4][R8.64] ;  /* 0x00000004080d8981 */ /* 0x000f62000c2e1900 */
[----:B------:R-:W1:Y:S03]  /*0350*/  LDC.64 R4, c[0x0][0x240] ;  /* 0x00009000ff047b82 */ /* 0x000e660000000a00 */
[----:B------:R-:W5:Y:S01]  /*0360*/  @!P0 LDG.E.EL R20, desc[UR4][R14.64] ;  /* 0x000000040e148981 */ /* 0x000f62000c2e1900 */
[----:B0-----:R-:W-:Y:S02]  /*0370*/  IMAD.MOV.U32 R6, RZ, RZ, 0x3e800000 ;  /* 0x3e800000ff067424 */ /* 0x001fe400078e00ff */
[----:B-1----:R-:W-:-:S04]  /*0380*/  IMAD.WIDE R4, R0, 0x4, R4 ;  /* 0x0000000400047825 */ /* 0x002fc800078e0204 */
[----:B--2---:R-:W-:Y:S02]  /*0390*/  FADD R16, R2, 9.9999997473787516356e-06 ;  /* 0x3727c5ac02107421 */ /* 0x004fe40000000000 */
[----:B------:R-:W0:Y:S02]  /*03a0*/  LDC.64 R2, c[0x0][0x248] ;  /* 0x00009200ff027b82 */ /* 0x000e240000000a00 */
[----:B------:R-:W1:Y:S02]  /*03b0*/  MUFU.SQRT R17, R16 ;  /* 0x0000001000117308 */ /* 0x000e640000002000 */
[C---:B-1----:R-:W-:Y:S02]  /*03c0*/  FSETP.GT.AND P4, PT, R17.reuse, 8.50705917302346158658e+37, PT ;  /* 0x7e8000001100780b */ /* 0x042fe40003f84000 */
[----:B------:R-:W-:Y:S02]  /*03d0*/  FSETP.GEU.AND P5, PT, R17, 1.175494350822287508e-38, PT ;  /* 0x008000001100780b */ /* 0x000fe40003fae000 */
[----:B------:R-:W-:Y:S01]  /*03e0*/  FSEL R6, R6, 1, P4 ;  /* 0x3f80000006067808 */ /* 0x000fe20002000000 */
[----:B0-----:R-:W-:-:S08]  /*03f0*/  IMAD.WIDE R2, R0, 0x4, R2 ;  /* 0x0000000400027825 */ /* 0x001fd000078e0202 */
[----:B------:R-:W-:Y:S02]  /*0400*/  @P4 FMUL R17, R17, 0.25 ;  /* 0x3e80000011114820 */ /* 0x000fe40000400000 */
[----:B------:R-:W-:Y:S02]  /*0410*/  @!P5 FMUL R6, R6, 16777216 ;  /* 0x4b8000000606d820 */ /* 0x000fe40000400000 */
[----:B------:R-:W-:Y:S01]  /*0420*/  @!P5 FMUL R17, R17, 16777216 ;  /* 0x4b8000001111d820 */ /* 0x000fe20000400000 */
[----:B----4-:R-:W-:-:S05]  /*0430*/  SEL R12, R12, RZ, P2 ;  /* 0x000000ff0c0c7207 */ /* 0x010fca0001000000 */
[----:B------:R-:W0:Y:S01]  /*0440*/  MUFU.RCP R17, R17 ;  /* 0x0000001100117308 */ /* 0x000e220000001000 */
[----:B---3--:R-:W-:-:S05]  /*0450*/  @P1 SEL R12, R10, RZ, P3 ;  /* 0x000000ff0a0c1207 */ /* 0x008fca0001800000 */
[----:B------:R-:W-:Y:S01]  /*0460*/  FADD R11, R12, -R11 ;  /* 0x8000000b0c0b7221 */ /* 0x000fe20000000000 */
[----:B------:R1:W-:Y:S01]  /*0470*/  @!P0 STG.E desc[UR4][R4.64], R12 ;  /* 0x0000000c04008986 */ /* 0x0003e2000c101904 */
[----:B0-----:R-:W-:-:S04]  /*0480*/  FMUL R6, R17, R6 ;  /* 0x0000000611067220 */ /* 0x001fc80000400000 */
[----:B------:R-:W-:-:S04]  /*0490*/  FMUL R11, R11, R6 ;  /* 0x000000060b0b7220 */ /* 0x000fc80000400000 */
[----:B-----5:R-:W-:-:S05]  /*04a0*/  FFMA R11, R11, R13, R20 ;  /* 0x0000000d0b0b7223 */ /* 0x020fca0000000014 */
[----:B------:R-:W-:-:S04]  /*04b0*/  FSETP.GEU.AND P1, PT, R11, RZ, PT ;  /* 0x000000ff0b00720b */ /* 0x000fc80003f2e000 */
[----:B------:R-:W-:Y:S01]  /*04c0*/  FSEL R11, R11, RZ, P1 ;  /* 0x000000ff0b0b7208 */ /* 0x000fe20000800000 */
[----:B-1----:R-:W-:Y:S08]  /*04d0*/  @P0 EXIT ;  /* 0x000000000000094d */ /* 0x002ff00003800000 */
[----:B------:R-:W-:Y:S01]  /*04e0*/  STG.E desc[UR4][R2.64], R11 ;  /* 0x0000000b02007986 */ /* 0x000fe2000c101904 */
[----:B------:R-:W-:Y:S05]  /*04f0*/  EXIT ;  /* 0x000000000000794d */ /* 0x000fea0003800000 */
.L_x_0:
[----:B------:R-:W-:-:S00]  /*0500*/  BRA `(.L_x_0) ;  /* 0xfffffffc00fc7947 */ /* 0x000fc0000383ffff */
[----:B------:R-:W-:-:S00]  /*0510*/  NOP ;  /* 0x0000000000007918 */ /* 0x000fc00000000000 */
        /* <DEDUP_REMOVED lines=14> */
.L_x_1:


//--------------------- .nv.global.init           --------------------------
	.section	.nv.global.init,"aw",@progbits
.nv.global.init:
	.type		_$_str,@object
	.size		_$_str,(_$_str_$_2 - _$_str)
_$_str:
        /*0000*/ 	.byte	0x5f, 0x5f, 0x43, 0x55, 0x44, 0x41, 0x5f, 0x46, 0x54, 0x5a, 0x00
	.type		_$_str_$_2,@object
	.size		_$_str_$_2,(.L_1 - _$_str_$_2)
_$_str_$_2:
        /*000b*/ 	.byte	0x5f, 0x5f, 0x43, 0x55, 0x44, 0x41, 0x5f, 0x50, 0x52, 0x45, 0x43, 0x5f, 0x53, 0x51, 0x52, 0x54
        /*001b*/ 	.byte	0x00
.L_1:


//--------------------- .nv.constant0.triton_poi_fused__native_batch_norm_legit_no_training_cat_relu_30 --------------------------
	.section	.nv.constant0.triton_poi_fused__native_batch_norm_legit_no_training_cat_relu_30,"a",@progbits
	.sectionflags	@""
	.align	4
.nv.constant0.triton_poi_fused__native_batch_norm_legit_no_training_cat_relu_30:
	.zero		596
